//
// Generated by NVIDIA NVVM Compiler
//
// Compiler Build ID: CL-36424714
// Cuda compilation tools, release 13.0, V13.0.88
// Based on NVVM 20.0.0
//

.version 9.0
.target sm_100
.address_size 64

	// .globl	_Z10sumArrayV1PfS_i
// _ZZ10sumArrayV1PfS_iE10sum_vector has been demoted

.visible .entry _Z10sumArrayV1PfS_i(
	.param .u64 .ptr .align 1 _Z10sumArrayV1PfS_i_param_0,
	.param .u64 .ptr .align 1 _Z10sumArrayV1PfS_i_param_1,
	.param .u32 _Z10sumArrayV1PfS_i_param_2
)
{
	.reg .pred 	%p<14>;
	.reg .b32 	%r<46>;
	.reg .b32 	%f<89>;
	.reg .b64 	%rd<16>;
	// demoted variable
	.shared .align 4 .b8 _ZZ10sumArrayV1PfS_iE10sum_vector[1024];
	ld.param.u64 	%rd4, [_Z10sumArrayV1PfS_i_param_0];
	ld.param.u64 	%rd3, [_Z10sumArrayV1PfS_i_param_1];
	ld.param.u32 	%r28, [_Z10sumArrayV1PfS_i_param_2];
	cvta.to.global.u64 	%rd1, %rd4;
	mov.u32 	%r1, %ctaid.x;
	mov.u32 	%r45, %ntid.x;
	mov.u32 	%r3, %tid.x;
	mad.lo.s32 	%r29, %r1, %r45, %r3;
	cvt.rn.f32.s32 	%f15, %r28;
	cvt.rn.f32.u32 	%f16, %r45;
	div.rn.f32 	%f17, %f15, %f16;
	cvt.rpi.f32.f32 	%f18, %f17;
	cvt.rzi.s32.f32 	%r30, %f18;
	mul.lo.s32 	%r40, %r30, %r29;
	add.s32 	%r31, %r40, %r30;
	min.s32 	%r5, %r31, %r28;
	setp.ge.s32 	%p1, %r40, %r5;
	shl.b32 	%r32, %r3, 2;
	mov.u32 	%r33, _ZZ10sumArrayV1PfS_iE10sum_vector;
	add.s32 	%r6, %r33, %r32;
	@%p1 bra 	$L__BB0_14;
	ld.shared.f32 	%f88, [%r6];
	sub.s32 	%r7, %r5, %r40;
	and.b32  	%r8, %r7, 15;
	sub.s32 	%r34, %r40, %r5;
	setp.gt.u32 	%p2, %r34, -16;
	@%p2 bra 	$L__BB0_4;
	and.b32  	%r35, %r7, -16;
	neg.s32 	%r38, %r35;
	add.s64 	%rd2, %rd1, 32;
$L__BB0_3:
	.pragma "nounroll";
	mul.wide.s32 	%rd5, %r40, 4;
	add.s64 	%rd6, %rd2, %rd5;
	ld.global.f32 	%f20, [%rd6+-32];
	add.f32 	%f21, %f20, %f88;
	ld.global.f32 	%f22, [%rd6+-28];
	add.f32 	%f23, %f22, %f21;
	ld.global.f32 	%f24, [%rd6+-24];
	add.f32 	%f25, %f24, %f23;
	ld.global.f32 	%f26, [%rd6+-20];
	add.f32 	%f27, %f26, %f25;
	ld.global.f32 	%f28, [%rd6+-16];
	add.f32 	%f29, %f28, %f27;
	ld.global.f32 	%f30, [%rd6+-12];
	add.f32 	%f31, %f30, %f29;
	ld.global.f32 	%f32, [%rd6+-8];
	add.f32 	%f33, %f32, %f31;
	ld.global.f32 	%f34, [%rd6+-4];
	add.f32 	%f35, %f34, %f33;
	ld.global.f32 	%f36, [%rd6];
	add.f32 	%f37, %f36, %f35;
	ld.global.f32 	%f38, [%rd6+4];
	add.f32 	%f39, %f38, %f37;
	ld.global.f32 	%f40, [%rd6+8];
	add.f32 	%f41, %f40, %f39;
	ld.global.f32 	%f42, [%rd6+12];
	add.f32 	%f43, %f42, %f41;
	ld.global.f32 	%f44, [%rd6+16];
	add.f32 	%f45, %f44, %f43;
	ld.global.f32 	%f46, [%rd6+20];
	add.f32 	%f47, %f46, %f45;
	ld.global.f32 	%f48, [%rd6+24];
	add.f32 	%f49, %f48, %f47;
	ld.global.f32 	%f50, [%rd6+28];
	add.f32 	%f88, %f50, %f49;
	add.s32 	%r40, %r40, 16;
	add.s32 	%r38, %r38, 16;
	setp.ne.s32 	%p3, %r38, 0;
	@%p3 bra 	$L__BB0_3;
$L__BB0_4:
	setp.eq.s32 	%p4, %r8, 0;
	@%p4 bra 	$L__BB0_13;
	and.b32  	%r15, %r7, 7;
	setp.lt.u32 	%p5, %r8, 8;
	@%p5 bra 	$L__BB0_7;
	mul.wide.s32 	%rd7, %r40, 4;
	add.s64 	%rd8, %rd1, %rd7;
	ld.global.f32 	%f52, [%rd8];
	add.f32 	%f53, %f52, %f88;
	ld.global.f32 	%f54, [%rd8+4];
	add.f32 	%f55, %f54, %f53;
	ld.global.f32 	%f56, [%rd8+8];
	add.f32 	%f57, %f56, %f55;
	ld.global.f32 	%f58, [%rd8+12];
	add.f32 	%f59, %f58, %f57;
	ld.global.f32 	%f60, [%rd8+16];
	add.f32 	%f61, %f60, %f59;
	ld.global.f32 	%f62, [%rd8+20];
	add.f32 	%f63, %f62, %f61;
	ld.global.f32 	%f64, [%rd8+24];
	add.f32 	%f65, %f64, %f63;
	ld.global.f32 	%f66, [%rd8+28];
	add.f32 	%f88, %f66, %f65;
	add.s32 	%r40, %r40, 8;
$L__BB0_7:
	setp.eq.s32 	%p6, %r15, 0;
	@%p6 bra 	$L__BB0_13;
	and.b32  	%r18, %r7, 3;
	setp.lt.u32 	%p7, %r15, 4;
	@%p7 bra 	$L__BB0_10;
	mul.wide.s32 	%rd9, %r40, 4;
	add.s64 	%rd10, %rd1, %rd9;
	ld.global.f32 	%f68, [%rd10];
	add.f32 	%f69, %f68, %f88;
	ld.global.f32 	%f70, [%rd10+4];
	add.f32 	%f71, %f70, %f69;
	ld.global.f32 	%f72, [%rd10+8];
	add.f32 	%f73, %f72, %f71;
	ld.global.f32 	%f74, [%rd10+12];
	add.f32 	%f88, %f74, %f73;
	add.s32 	%r40, %r40, 4;
$L__BB0_10:
	setp.eq.s32 	%p8, %r18, 0;
	@%p8 bra 	$L__BB0_13;
	neg.s32 	%r43, %r18;
$L__BB0_12:
	.pragma "nounroll";
	mul.wide.s32 	%rd11, %r40, 4;
	add.s64 	%rd12, %rd1, %rd11;
	ld.global.f32 	%f75, [%rd12];
	add.f32 	%f88, %f75, %f88;
	add.s32 	%r40, %r40, 1;
	add.s32 	%r43, %r43, 1;
	setp.ne.s32 	%p9, %r43, 0;
	@%p9 bra 	$L__BB0_12;
$L__BB0_13:
	st.shared.f32 	[%r6], %f88;
$L__BB0_14:
	bar.sync 	0;
	setp.lt.u32 	%p10, %r45, 2;
	@%p10 bra 	$L__BB0_18;
$L__BB0_15:
	shr.u32 	%r27, %r45, 1;
	setp.ge.u32 	%p11, %r3, %r27;
	@%p11 bra 	$L__BB0_17;
	shl.b32 	%r36, %r27, 2;
	add.s32 	%r37, %r6, %r36;
	ld.shared.f32 	%f76, [%r37];
	ld.shared.f32 	%f77, [%r6];
	add.f32 	%f78, %f76, %f77;
	st.shared.f32 	[%r6], %f78;
$L__BB0_17:
	bar.sync 	0;
	setp.gt.u32 	%p12, %r45, 3;
	mov.u32 	%r45, %r27;
	@%p12 bra 	$L__BB0_15;
$L__BB0_18:
	setp.ne.s32 	%p13, %r3, 0;
	@%p13 bra 	$L__BB0_20;
	ld.shared.f32 	%f79, [_ZZ10sumArrayV1PfS_iE10sum_vector];
	cvta.to.global.u64 	%rd13, %rd3;
	mul.wide.u32 	%rd14, %r1, 4;
	add.s64 	%rd15, %rd13, %rd14;
	st.global.f32 	[%rd15], %f79;
$L__BB0_20:
	ret;

}


// ===== COMPILED SASS (sm_100) =====

	.target	sm_100

	.elftype	@"ET_EXEC"


//--------------------- .note.nv.tkinfo           --------------------------
	.section	.note.nv.tkinfo,"",@"SHT_NOTE"
	.sectionflags	@"SHF_NOTE_NV_TKINFO"
	.tkinfo
        /*0018*/ 	.word	0x00000002
        /*0030*/ 	.string	""
        /*0030*/ 	.string	"ptxas"
        /*0030*/ 	.string	"Cuda compilation tools, release 13.0, V13.0.88"
        /*0030*/ 	.string	"Build cuda_13.0.r13.0/compiler.36424714_0"
        /*0030*/ 	.string	"-arch sm_100 -m 64 "



//--------------------- .note.nv.cuinfo           --------------------------
	.section	.note.nv.cuinfo,"",@"SHT_NOTE"
	.sectionflags	@"SHF_NOTE_NV_CUINFO"
        /*0018*/ 	.short	0x0002
        /*001a*/ 	.short	0x0064
        /*001c*/ 	.short	0x0082
	.zero		2


//--------------------- .nv.info                  --------------------------
	.section	.nv.info,"",@"SHT_CUDA_INFO"
	.align	4


	//----- nvinfo : EIATTR_REGCOUNT
	.align		4
        /*0000*/ 	.byte	0x04, 0x2f
        /*0002*/ 	.short	(.L_1 - .L_0)
	.align		4
.L_0:
        /*0004*/ 	.word	index@(_Z10sumArrayV1PfS_i)
        /*0008*/ 	.word	0x0000001e


	//----- nvinfo : EIATTR_FRAME_SIZE
	.align		4
.L_1:
        /*000c*/ 	.byte	0x04, 0x11
        /*000e*/ 	.short	(.L_3 - .L_2)
	.align		4
.L_2:
        /*0010*/ 	.word	index@($__internal_0_$__cuda_sm3x_div_rn_noftz_f32_slowpath)
        /*0014*/ 	.word	0x00000000


	//----- nvinfo : EIATTR_FRAME_SIZE
	.align		4
.L_3:
        /*0018*/ 	.byte	0x04, 0x11
        /*001a*/ 	.short	(.L_5 - .L_4)
	.align		4
.L_4:
        /*001c*/ 	.word	index@(_Z10sumArrayV1PfS_i)
        /*0020*/ 	.word	0x00000000


	//----- nvinfo : EIATTR_MIN_STACK_SIZE
	.align		4
.L_5:
        /*0024*/ 	.byte	0x04, 0x12
        /*0026*/ 	.short	(.L_7 - .L_6)
	.align		4
.L_6:
        /*0028*/ 	.word	index@(_Z10sumArrayV1PfS_i)
        /*002c*/ 	.word	0x00000000
.L_7:


//--------------------- .nv.compat                --------------------------
	.section	.nv.compat,"",@"SHT_CUDA_COMPAT_INFO"
	.align	4
        /*0000*/ 	.byte	0x02, 0x09, 0x00, 0x00, 0x02, 0x02, 0x01, 0x00, 0x02, 0x05, 0x05, 0x00, 0x03, 0x07, 0x01, 0x01
        /*0010*/ 	.byte	0x02, 0x03, 0x00, 0x00, 0x02, 0x06, 0x01, 0x00, 0x04, 0x0b, 0x08, 0x00, 0x01, 0x00, 0x00, 0x00
        /*0020*/ 	.byte	0x00, 0x00, 0x00, 0x00


//--------------------- .nv.info._Z10sumArrayV1PfS_i --------------------------
	.section	.nv.info._Z10sumArrayV1PfS_i,"",@"SHT_CUDA_INFO"
	.sectionflags	@""
	.align	4


	//----- nvinfo : EIATTR_CUDA_API_VERSION
	.align		4
        /*0000*/ 	.byte	0x04, 0x37
        /*0002*/ 	.short	(.L_9 - .L_8)
.L_8:
        /*0004*/ 	.word	0x00000082


	//----- nvinfo : EIATTR_KPARAM_INFO
	.align		4
.L_9:
        /*0008*/ 	.byte	0x04, 0x17
        /*000a*/ 	.short	(.L_11 - .L_10)
.L_10:
        /*000c*/ 	.word	0x00000000
        /*0010*/ 	.short	0x0002
        /*0012*/ 	.short	0x0010
        /*0014*/ 	.byte	0x00, 0xf0, 0x11, 0x00


	//----- nvinfo : EIATTR_KPARAM_INFO
	.align		4
.L_11:
        /*0018*/ 	.byte	0x04, 0x17
        /*001a*/ 	.short	(.L_13 - .L_12)
.L_12:
        /*001c*/ 	.word	0x00000000
        /*0020*/ 	.short	0x0001
        /*0022*/ 	.short	0x0008
        /*0024*/ 	.byte	0x00, 0xf5, 0x21, 0x00


	//----- nvinfo : EIATTR_KPARAM_INFO
	.align		4
.L_13:
        /*0028*/ 	.byte	0x04, 0x17
        /*002a*/ 	.short	(.L_15 - .L_14)
.L_14:
        /*002c*/ 	.word	0x00000000
        /*0030*/ 	.short	0x0000
        /*0032*/ 	.short	0x0000
        /*0034*/ 	.byte	0x00, 0xf5, 0x21, 0x00


	//----- nvinfo : EIATTR_SPARSE_MMA_MASK
	.align		4
.L_15:
        /*0038*/ 	.byte	0x03, 0x50
        /*003a*/ 	.short	0x0000


	//----- nvinfo : EIATTR_MAXREG_COUNT
	.align		4
        /*003c*/ 	.byte	0x03, 0x1b
        /*003e*/ 	.short	0x00ff


	//----- nvinfo : EIATTR_NUM_BARRIERS
	.align		4
        /*0040*/ 	.byte	0x02, 0x4c
        /*0042*/ 	.byte	0x01
	.zero		1


	//----- nvinfo : EIATTR_MERCURY_ISA_VERSION
	.align		4
        /*0044*/ 	.byte	0x03, 0x5f
        /*0046*/ 	.short	0x0101


	//----- nvinfo : EIATTR_VRC_CTA_INIT_COUNT
	.align		4
        /*0048*/ 	.byte	0x02, 0x4a
	.zero		1
	.zero		1


	//----- nvinfo : EIATTR_EXIT_INSTR_OFFSETS
	.align		4
        /*004c*/ 	.byte	0x04, 0x1c
        /*004e*/ 	.short	(.L_17 - .L_16)


	//   ....[0]....
.L_16:
        /*0050*/ 	.word	0x000009c0


	//   ....[1]....
        /*0054*/ 	.word	0x00000a40


	//----- nvinfo : EIATTR_CRS_STACK_SIZE
	.align		4
.L_17:
        /*0058*/ 	.byte	0x04, 0x1e
        /*005a*/ 	.short	(.L_19 - .L_18)
.L_18:
        /*005c*/ 	.word	0x00000000


	//----- nvinfo : EIATTR_CBANK_PARAM_SIZE
	.align		4
.L_19:
        /*0060*/ 	.byte	0x03, 0x19
        /*0062*/ 	.short	0x0014


	//----- nvinfo : EIATTR_PARAM_CBANK
	.align		4
        /*0064*/ 	.byte	0x04, 0x0a
        /*0066*/ 	.short	(.L_21 - .L_20)
	.align		4
.L_20:
        /*0068*/ 	.word	index@(.nv.constant0._Z10sumArrayV1PfS_i)
        /*006c*/ 	.short	0x0380
        /*006e*/ 	.short	0x0014


	//----- nvinfo : EIATTR_SW_WAR
	.align		4
.L_21:
        /*0070*/ 	.byte	0x04, 0x36
        /*0072*/ 	.short	(.L_23 - .L_22)
.L_22:
        /*0074*/ 	.word	0x00000008
.L_23:


//--------------------- .nv.callgraph             --------------------------
	.section	.nv.callgraph,"",@"SHT_CUDA_CALLGRAPH"
	.align	4
	.sectionentsize	8
	.align		4
        /*0000*/ 	.word	0x00000000
	.align		4
        /*0004*/ 	.word	0xffffffff
	.align		4
        /*0008*/ 	.word	0x00000000
	.align		4
        /*000c*/ 	.word	0xfffffffe
	.align		4
        /*0010*/ 	.word	0x00000000
	.align		4
        /*0014*/ 	.word	0xfffffffd
	.align		4
        /*0018*/ 	.word	0x00000000
	.align		4
        /*001c*/ 	.word	0xfffffffc


//--------------------- .text._Z10sumArrayV1PfS_i --------------------------
	.section	.text._Z10sumArrayV1PfS_i,"ax",@progbits
	.align	128
        .global         _Z10sumArrayV1PfS_i
        .type           _Z10sumArrayV1PfS_i,@function
        .size           _Z10sumArrayV1PfS_i,(.L_x_24 - _Z10sumArrayV1PfS_i)
        .other          _Z10sumArrayV1PfS_i,@"STO_CUDA_ENTRY STV_DEFAULT"
_Z10sumArrayV1PfS_i:
.text._Z10sumArrayV1PfS_i:
[----:B------:R-:W-:Y:S01]  /*0000*/  LDC R1, c[0x0][0x37c] ;  /* 0x0000df00ff017b82 */ /* 0x000fe20000000800 */
[----:B------:R-:W0:Y:S01]  /*0010*/  LDCU UR4, c[0x0][0x360] ;  /* 0x00006c00ff0477ac */ /* 0x000e220008000800 */
[----:B------:R-:W1:Y:S01]  /*0020*/  S2R R6, SR_CTAID.X ;  /* 0x0000000000067919 */ /* 0x000e620000002500 */
[----:B------:R-:W2:Y:S01]  /*0030*/  LDCU UR5, c[0x0][0x390] ;  /* 0x00007200ff0577ac */ /* 0x000ea20008000800 */
[----:B------:R-:W1:Y:S01]  /*0040*/  S2R R7, SR_TID.X ;  /* 0x0000000000077919 */ /* 0x000e620000002100 */
[----:B0-----:R-:W-:-:S04]  /*0050*/  I2FP.F32.U32 R3, UR4 ;  /* 0x0000000400037c45 */ /* 0x001fc80008201000 */
[----:B------:R-:W0:Y:S01]  /*0060*/  MUFU.RCP R2, R3 ;  /* 0x0000000300027308 */ /* 0x000e220000001000 */
[----:B--2---:R-:W-:-:S07]  /*0070*/  I2FP.F32.S32 R0, UR5 ;  /* 0x0000000500007c45 */ /* 0x004fce0008201400 */
[----:B------:R-:W2:Y:S01]  /*0080*/  FCHK P0, R0, R3 ;  /* 0x0000000300007302 */ /* 0x000ea20000000000 */
[----:B0-----:R-:W-:-:S04]  /*0090*/  FFMA R5, -R3, R2, 1 ;  /* 0x3f80000003057423 */ /* 0x001fc80000000102 */
[----:B------:R-:W-:Y:S01]  /*00a0*/  FFMA R5, R2, R5, R2 ;  /* 0x0000000502057223 */ /* 0x000fe20000000002 */
[----:B-1----:R-:W-:-:S03]  /*00b0*/  IMAD R2, R6, UR4, R7 ;  /* 0x0000000406027c24 */ /* 0x002fc6000f8e0207 */
[----:B------:R-:W-:-:S04]  /*00c0*/  FFMA R4, R0, R5, RZ ;  /* 0x0000000500047223 */ /* 0x000fc800000000ff */
[----:B------:R-:W-:-:S04]  /*00d0*/  FFMA R8, -R3, R4, R0 ;  /* 0x0000000403087223 */ /* 0x000fc80000000100 */
[----:B------:R-:W-:Y:S01]  /*00e0*/  FFMA R4, R5, R8, R4 ;  /* 0x0000000805047223 */ /* 0x000fe20000000004 */
[----:B------:R-:W-:Y:S01]  /*00f0*/  IMAD.U32 R8, RZ, RZ, UR4 ;  /* 0x00000004ff087e24 */ /* 0x000fe2000f8e00ff */
[----:B--2---:R-:W-:Y:S06]  /*0100*/  @!P0 BRA `(.L_x_0) ;  /* 0x00000000000c8947 */ /* 0x004fec0003800000 */
[----:B------:R-:W-:-:S07]  /*0110*/  MOV R4, 0x130 ;  /* 0x0000013000047802 */ /* 0x000fce0000000f00 */
[----:B------:R-:W-:Y:S05]  /*0120*/  CALL.REL.NOINC `($__internal_0_$__cuda_sm3x_div_rn_noftz_f32_slowpath) ;  /* 0x0000000800487944 */ /* 0x000fea0003c00000 */
[----:B------:R-:W-:-:S07]  /*0130*/  IMAD.MOV.U32 R4, RZ, RZ, R0 ;  /* 0x000000ffff047224 */ /* 0x000fce00078e0000 */
.L_x_0:
[----:B------:R-:W0:Y:S01]  /*0140*/  F2I.CEIL.NTZ R3, R4 ;  /* 0x0000000400037305 */ /* 0x000e22000020b100 */
[----:B------:R-:W1:Y:S01]  /*0150*/  LDCU UR4, c[0x0][0x390] ;  /* 0x00007200ff0477ac */ /* 0x000e620008000800 */
[----:B------:R-:W2:Y:S01]  /*0160*/  S2UR UR5, SR_CgaCtaId ;  /* 0x00000000000579c3 */ /* 0x000ea20000008800 */
[----:B------:R-:W-:Y:S01]  /*0170*/  BSSY.RECONVERGENT B0, `(.L_x_1) ;  /* 0x0000075000007945 */ /* 0x000fe20003800200 */
[----:B------:R-:W3:Y:S01]  /*0180*/  LDCU.64 UR6, c[0x0][0x358] ;  /* 0x00006b00ff0677ac */ /* 0x000ee20008000a00 */
[----:B0-----:R-:W-:-:S05]  /*0190*/  IMAD R9, R2, R3, RZ ;  /* 0x0000000302097224 */ /* 0x001fca00078e02ff */
[----:B-1----:R-:W-:Y:S01]  /*01a0*/  VIADDMNMX R2, R9, R3, UR4, PT ;  /* 0x0000000409027e46 */ /* 0x002fe2000b800103 */
[----:B------:R-:W-:-:S03]  /*01b0*/  UMOV UR4, 0x400 ;  /* 0x0000040000047882 */ /* 0x000fc60000000000 */
[----:B------:R-:W-:Y:S01]  /*01c0*/  ISETP.GE.AND P0, PT, R9, R2, PT ;  /* 0x000000020900720c */ /* 0x000fe20003f06270 */
[----:B--2---:R-:W-:-:S06]  /*01d0*/  ULEA UR4, UR5, UR4, 0x18 ;  /* 0x0000000405047291 */ /* 0x004fcc000f8ec0ff */
[----:B------:R-:W-:-:S06]  /*01e0*/  LEA R0, R7, UR4, 0x2 ;  /* 0x0000000407007c11 */ /* 0x000fcc000f8e10ff */
[----:B---3--:R-:W-:Y:S05]  /*01f0*/  @P0 BRA `(.L_x_2) ;  /* 0x0000000400b00947 */ /* 0x008fea0003800000 */
[----:B------:R0:W1:Y:S01]  /*0200*/  LDS R11, [R0] ;  /* 0x00000000000b7984 */ /* 0x0000620000000800 */
[C---:B------:R-:W-:Y:S01]  /*0210*/  IMAD.IADD R10, R2.reuse, 0x1, -R9 ;  /* 0x00000001020a7824 */ /* 0x040fe200078e0a09 */
[----:B------:R-:W-:Y:S01]  /*0220*/  IADD3 R2, PT, PT, -R2, R9, RZ ;  /* 0x0000000902027210 */ /* 0x000fe20007ffe1ff */
[----:B------:R-:W-:Y:S03]  /*0230*/  BSSY.RECONVERGENT B1, `(.L_x_3) ;  /* 0x000002f000017945 */ /* 0x000fe60003800200 */
[----:B------:R-:W-:Y:S02]  /*0240*/  ISETP.GT.U32.AND P1, PT, R2, -0x10, PT ;  /* 0xfffffff00200780c */ /* 0x000fe40003f24070 */
[----:B------:R-:W-:-:S04]  /*0250*/  LOP3.LUT R12, R10, 0xf, RZ, 0xc0, !PT ;  /* 0x0000000f0a0c7812 */ /* 0x000fc800078ec0ff */
[----:B------:R-:W-:-:S07]  /*0260*/  ISETP.NE.AND P0, PT, R12, RZ, PT ;  /* 0x000000ff0c00720c */ /* 0x000fce0003f05270 */
[----:B0-----:R-:W-:Y:S06]  /*0270*/  @P1 BRA `(.L_x_4) ;  /* 0x0000000000a81947 */ /* 0x001fec0003800000 */
[----:B------:R-:W0:Y:S01]  /*0280*/  LDC.64 R2, c[0x0][0x380] ;  /* 0x0000e000ff027b82 */ /* 0x000e220000000a00 */
[----:B------:R-:W-:-:S05]  /*0290*/  LOP3.LUT R13, R10, 0xfffffff0, RZ, 0xc0, !PT ;  /* 0xfffffff00a0d7812 */ /* 0x000fca00078ec0ff */
[----:B------:R-:W-:Y:S01]  /*02a0*/  IMAD.MOV R13, RZ, RZ, -R13 ;  /* 0x000000ffff0d7224 */ /* 0x000fe200078e0a0d */
[----:B0-----:R-:W-:-:S05]  /*02b0*/  IADD3 R2, P1, PT, R2, 0x20, RZ ;  /* 0x0000002002027810 */ /* 0x001fca0007f3e0ff */
[----:B------:R-:W-:-:S08]  /*02c0*/  IMAD.X R3, RZ, RZ, R3, P1 ;  /* 0x000000ffff037224 */ /* 0x000fd000008e0603 */
.L_x_5:
[----:B------:R-:W-:-:S05]  /*02d0*/  IMAD.WIDE R4, R9, 0x4, R2 ;  /* 0x0000000409047825 */ /* 0x000fca00078e0202 */
[----:B------:R-:W1:Y:S04]  /*02e0*/  LDG.E R26, desc[UR6][R4.64+-0x20] ;  /* 0xffffe006041a7981 */ /* 0x000e68000c1e1900 */
[----:B------:R-:W2:Y:S04]  /*02f0*/  LDG.E R25, desc[UR6][R4.64+-0x1c] ;  /* 0xffffe40604197981 */ /* 0x000ea8000c1e1900 */
[----:B------:R-:W3:Y:S04]  /*0300*/  LDG.E R14, desc[UR6][R4.64+-0x18] ;  /* 0xffffe806040e7981 */ /* 0x000ee8000c1e1900 */
[----:B------:R-:W4:Y:S04]  /*0310*/  LDG.E R15, desc[UR6][R4.64+-0x14] ;  /* 0xffffec06040f7981 */ /* 0x000f28000c1e1900 */
[----:B------:R-:W5:Y:S04]  /*0320*/  LDG.E R16, desc[UR6][R4.64+-0x10] ;  /* 0xfffff00604107981 */ /* 0x000f68000c1e1900 */
[----:B------:R-:W5:Y:S04]  /*0330*/  LDG.E R17, desc[UR6][R4.64+-0xc] ;  /* 0xfffff40604117981 */ /* 0x000f68000c1e1900 */
[----:B------:R-:W5:Y:S04]  /*0340*/  LDG.E R18, desc[UR6][R4.64+-0x8] ;  /* 0xfffff80604127981 */ /* 0x000f68000c1e1900 */
[----:B------:R-:W5:Y:S04]  /*0350*/  LDG.E R19, desc[UR6][R4.64+-0x4] ;  /* 0xfffffc0604137981 */ /* 0x000f68000c1e1900 */
[----:B------:R-:W5:Y:S04]  /*0360*/  LDG.E R20, desc[UR6][R4.64] ;  /* 0x0000000604147981 */ /* 0x000f68000c1e1900 */
[----:B------:R-:W5:Y:S04]  /*0370*/  LDG.E R21, desc[UR6][R4.64+0x4] ;  /* 0x0000040604157981 */ /* 0x000f68000c1e1900 */
[----:B------:R-:W5:Y:S04]  /*0380*/  LDG.E R22, desc[UR6][R4.64+0x8] ;  /* 0x0000080604167981 */ /* 0x000f68000c1e1900 */
[----:B------:R-:W5:Y:S04]  /*0390*/  LDG.E R23, desc[UR6][R4.64+0xc] ;  /* 0x00000c0604177981 */ /* 0x000f68000c1e1900 */
[----:B------:R-:W5:Y:S01]  /*03a0*/  LDG.E R24, desc[UR6][R4.64+0x10] ;  /* 0x0000100604187981 */ /* 0x000f62000c1e1900 */
[----:B-1----:R-:W-:-:S03]  /*03b0*/  FADD R26, R26, R11 ;  /* 0x0000000b1a1a7221 */ /* 0x002fc60000000000 */
[----:B------:R-:W5:Y:S01]  /*03c0*/  LDG.E R11, desc[UR6][R4.64+0x14] ;  /* 0x00001406040b7981 */ /* 0x000f62000c1e1900 */
[----:B--2---:R-:W-:-:S03]  /*03d0*/  FADD R27, R26, R25 ;  /* 0x000000191a1b7221 */ /* 0x004fc60000000000 */
[----:B------:R-:W2:Y:S04]  /*03e0*/  LDG.E R25, desc[UR6][R4.64+0x18] ;  /* 0x0000180604197981 */ /* 0x000ea8000c1e1900 */
[----:B------:R-:W2:Y:S01]  /*03f0*/  LDG.E R26, desc[UR6][R4.64+0x1c] ;  /* 0x00001c06041a7981 */ /* 0x000ea2000c1e1900 */
[----:B---3--:R-:W-:Y:S01]  /*0400*/  FADD R14, R27, R14 ;  /* 0x0000000e1b0e7221 */ /* 0x008fe20000000000 */
[----:B------:R-:W-:Y:S01]  /*0410*/  VIADD R13, R13, 0x10 ;  /* 0x000000100d0d7836 */ /* 0x000fe20000000000 */
[----:B------:R-:W-:Y:S02]  /*0420*/  IADD3 R9, PT, PT, R9, 0x10, RZ ;  /* 0x0000001009097810 */ /* 0x000fe40007ffe0ff */
[----:B----4-:R-:W-:Y:S02]  /*0430*/  FADD R15, R14, R15 ;  /* 0x0000000f0e0f7221 */ /* 0x010fe40000000000 */
[----:B------:R-:W-:-:S02]  /*0440*/  ISETP.NE.AND P1, PT, R13, RZ, PT ;  /* 0x000000ff0d00720c */ /* 0x000fc40003f25270 */
[----:B-----5:R-:W-:-:S04]  /*0450*/  FADD R16, R15, R16 ;  /* 0x000000100f107221 */ /* 0x020fc80000000000 */
[----:B------:R-:W-:-:S04]  /*0460*/  FADD R17, R16, R17 ;  /* 0x0000001110117221 */ /* 0x000fc80000000000 */
        /* <DEDUP_REMOVED lines=8> */
[----:B--2---:R-:W-:-:S04]  /*04f0*/  FADD R25, R24, R25 ;  /* 0x0000001918197221 */ /* 0x004fc80000000000 */
[----:B------:R-:W-:Y:S01]  /*0500*/  FADD R11, R25, R26 ;  /* 0x0000001a190b7221 */ /* 0x000fe20000000000 */
[----:B------:R-:W-:Y:S06]  /*0510*/  @P1 BRA `(.L_x_5) ;  /* 0xfffffffc006c1947 */ /* 0x000fec000383ffff */
.L_x_4:
[----:B------:R-:W-:Y:S05]  /*0520*/  BSYNC.RECONVERGENT B1 ;  /* 0x0000000000017941 */ /* 0x000fea0003800200 */
.L_x_3:
[----:B------:R-:W-:Y:S04]  /*0530*/  BSSY.RECONVERGENT B1, `(.L_x_6) ;  /* 0x0000037000017945 */ /* 0x000fe80003800200 */
[----:B------:R-:W-:Y:S05]  /*0540*/  @!P0 BRA `(.L_x_7) ;  /* 0x0000000000d48947 */ /* 0x000fea0003800000 */
[----:B------:R-:W-:Y:S01]  /*0550*/  ISETP.GE.U32.AND P0, PT, R12, 0x8, PT ;  /* 0x000000080c00780c */ /* 0x000fe20003f06070 */
[----:B------:R-:W-:Y:S01]  /*0560*/  BSSY.RECONVERGENT B2, `(.L_x_8) ;  /* 0x0000017000027945 */ /* 0x000fe20003800200 */
[----:B------:R-:W-:-:S04]  /*0570*/  LOP3.LUT R14, R10, 0x7, RZ, 0xc0, !PT ;  /* 0x000000070a0e7812 */ /* 0x000fc800078ec0ff */
[----:B------:R-:W-:-:S07]  /*0580*/  ISETP.NE.AND P1, PT, R14, RZ, PT ;  /* 0x000000ff0e00720c */ /* 0x000fce0003f25270 */
[----:B------:R-:W-:Y:S06]  /*0590*/  @!P0 BRA `(.L_x_9) ;  /* 0x00000000004c8947 */ /* 0x000fec0003800000 */
[----:B------:R-:W0:Y:S02]  /*05a0*/  LDC.64 R2, c[0x0][0x380] ;  /* 0x0000e000ff027b82 */ /* 0x000e240000000a00 */
[----:B0-----:R-:W-:-:S05]  /*05b0*/  IMAD.WIDE R2, R9, 0x4, R2 ;  /* 0x0000000409027825 */ /* 0x001fca00078e0202 */
[----:B------:R-:W1:Y:S04]  /*05c0*/  LDG.E R4, desc[UR6][R2.64] ;  /* 0x0000000602047981 */ /* 0x000e68000c1e1900 */
[----:B------:R-:W2:Y:S04]  /*05d0*/  LDG.E R5, desc[UR6][R2.64+0x4] ;  /* 0x0000040602057981 */ /* 0x000ea8000c1e1900 */
[----:B------:R-:W3:Y:S04]  /*05e0*/  LDG.E R13, desc[UR6][R2.64+0x8] ;  /* 0x00000806020d7981 */ /* 0x000ee8000c1e1900 */
[----:B------:R-:W4:Y:S04]  /*05f0*/  LDG.E R15, desc[UR6][R2.64+0xc] ;  /* 0x00000c06020f7981 */ /* 0x000f28000c1e1900 */
[----:B------:R-:W5:Y:S04]  /*0600*/  LDG.E R17, desc[UR6][R2.64+0x10] ;  /* 0x0000100602117981 */ /* 0x000f68000c1e1900 */
[----:B------:R-:W5:Y:S04]  /*0610*/  LDG.E R19, desc[UR6][R2.64+0x14] ;  /* 0x0000140602137981 */ /* 0x000f68000c1e1900 */
[----:B------:R-:W5:Y:S04]  /*0620*/  LDG.E R21, desc[UR6][R2.64+0x18] ;  /* 0x0000180602157981 */ /* 0x000f68000c1e1900 */
[----:B------:R-:W5:Y:S01]  /*0630*/  LDG.E R23, desc[UR6][R2.64+0x1c] ;  /* 0x00001c0602177981 */ /* 0x000f62000c1e1900 */
[----:B------:R-:W-:-:S02]  /*0640*/  VIADD R9, R9, 0x8 ;  /* 0x0000000809097836 */ /* 0x000fc40000000000 */
[----:B-1----:R-:W-:-:S04]  /*0650*/  FADD R4, R11, R4 ;  /* 0x000000040b047221 */ /* 0x002fc80000000000 */
[----:B--2---:R-:W-:-:S04]  /*0660*/  FADD R4, R4, R5 ;  /* 0x0000000504047221 */ /* 0x004fc80000000000 */
[----:B---3--:R-:W-:-:S04]  /*0670*/  FADD R4, R4, R13 ;  /* 0x0000000d04047221 */ /* 0x008fc80000000000 */
[----:B----4-:R-:W-:-:S04]  /*0680*/  FADD R4, R4, R15 ;  /* 0x0000000f04047221 */ /* 0x010fc80000000000 */
[----:B-----5:R-:W-:-:S04]  /*0690*/  FADD R4, R4, R17 ;  /* 0x0000001104047221 */ /* 0x020fc80000000000 */
[----:B------:R-:W-:-:S04]  /*06a0*/  FADD R4, R4, R19 ;  /* 0x0000001304047221 */ /* 0x000fc80000000000 */
[----:B------:R-:W-:-:S04]  /*06b0*/  FADD R4, R4, R21 ;  /* 0x0000001504047221 */ /* 0x000fc80000000000 */
[----:B------:R-:W-:-:S07]  /*06c0*/  FADD R11, R4, R23 ;  /* 0x00000017040b7221 */ /* 0x000fce0000000000 */
.L_x_9:
[----:B------:R-:W-:Y:S05]  /*06d0*/  BSYNC.RECONVERGENT B2 ;  /* 0x0000000000027941 */ /* 0x000fea0003800200 */
.L_x_8:
        /* <DEDUP_REMOVED lines=11> */
[----:B------:R-:W4:Y:S01]  /*0790*/  LDG.E R15, desc[UR6][R2.64+0xc] ;  /* 0x00000c06020f7981 */ /* 0x000f22000c1e1900 */
[----:B------:R-:W-:-:S02]  /*07a0*/  VIADD R9, R9, 0x4 ;  /* 0x0000000409097836 */ /* 0x000fc40000000000 */
[----:B-1----:R-:W-:-:S04]  /*07b0*/  FADD R4, R11, R4 ;  /* 0x000000040b047221 */ /* 0x002fc80000000000 */
[----:B--2---:R-:W-:-:S04]  /*07c0*/  FADD R4, R4, R5 ;  /* 0x0000000504047221 */ /* 0x004fc80000000000 */
[----:B---3--:R-:W-:-:S04]  /*07d0*/  FADD R4, R4, R13 ;  /* 0x0000000d04047221 */ /* 0x008fc80000000000 */
[----:B----4-:R-:W-:-:S07]  /*07e0*/  FADD R11, R4, R15 ;  /* 0x0000000f040b7221 */ /* 0x010fce0000000000 */
.L_x_11:
[----:B------:R-:W-:Y:S05]  /*07f0*/  BSYNC.RECONVERGENT B2 ;  /* 0x0000000000027941 */ /* 0x000fea0003800200 */
.L_x_10:
[----:B------:R-:W-:Y:S05]  /*0800*/  @!P1 BRA `(.L_x_7) ;  /* 0x0000000000249947 */ /* 0x000fea0003800000 */
[----:B------:R-:W0:Y:S01]  /*0810*/  LDC.64 R4, c[0x0][0x380] ;  /* 0x0000e000ff047b82 */ /* 0x000e220000000a00 */
[----:B------:R-:W-:-:S07]  /*0820*/  IADD3 R10, PT, PT, -R10, RZ, RZ ;  /* 0x000000ff0a0a7210 */ /* 0x000fce0007ffe1ff */
.L_x_12:
[----:B0-----:R-:W-:-:S06]  /*0830*/  IMAD.WIDE R2, R9, 0x4, R4 ;  /* 0x0000000409027825 */ /* 0x001fcc00078e0204 */
[----:B------:R-:W1:Y:S01]  /*0840*/  LDG.E R2, desc[UR6][R2.64] ;  /* 0x0000000602027981 */ /* 0x000e62000c1e1900 */
[----:B------:R-:W-:Y:S02]  /*0850*/  VIADD R10, R10, 0x1 ;  /* 0x000000010a0a7836 */ /* 0x000fe40000000000 */
[----:B------:R-:W-:-:S03]  /*0860*/  VIADD R9, R9, 0x1 ;  /* 0x0000000109097836 */ /* 0x000fc60000000000 */
[----:B------:R-:W-:Y:S01]  /*0870*/  ISETP.NE.AND P0, PT, R10, RZ, PT ;  /* 0x000000ff0a00720c */ /* 0x000fe20003f05270 */
[----:B-1----:R-:W-:-:S12]  /*0880*/  FADD R11, R2, R11 ;  /* 0x0000000b020b7221 */ /* 0x002fd80000000000 */
[----:B------:R-:W-:Y:S05]  /*0890*/  @P0 BRA `(.L_x_12) ;  /* 0xfffffffc00e40947 */ /* 0x000fea000383ffff */
.L_x_7:
[----:B------:R-:W-:Y:S05]  /*08a0*/  BSYNC.RECONVERGENT B1 ;  /* 0x0000000000017941 */ /* 0x000fea0003800200 */
.L_x_6:
[----:B-1----:R0:W-:Y:S02]  /*08b0*/  STS [R0], R11 ;  /* 0x0000000b00007388 */ /* 0x0021e40000000800 */
.L_x_2:
[----:B------:R-:W-:Y:S05]  /*08c0*/  BSYNC.RECONVERGENT B0 ;  /* 0x0000000000007941 */ /* 0x000fea0003800200 */
.L_x_1:
[----:B------:R-:W-:Y:S01]  /*08d0*/  BAR.SYNC.DEFER_BLOCKING 0x0 ;  /* 0x0000000000007b1d */ /* 0x000fe20000010000 */
[----:B------:R-:W-:Y:S02]  /*08e0*/  ISETP.GE.U32.AND P1, PT, R8, 0x2, PT ;  /* 0x000000020800780c */ /* 0x000fe40003f26070 */
[----:B------:R-:W-:-:S11]  /*08f0*/  ISETP.NE.AND P0, PT, R7, RZ, PT ;  /* 0x000000ff0700720c */ /* 0x000fd60003f05270 */
[----:B------:R-:W-:Y:S05]  /*0900*/  @!P1 BRA `(.L_x_13) ;  /* 0x00000000002c9947 */ /* 0x000fea0003800000 */
.L_x_14:
[----:B------:R-:W-:-:S04]  /*0910*/  SHF.R.U32.HI R4, RZ, 0x1, R8 ;  /* 0x00000001ff047819 */ /* 0x000fc80000011608 */
[----:B------:R-:W-:-:S13]  /*0920*/  ISETP.GE.U32.AND P1, PT, R7, R4, PT ;  /* 0x000000040700720c */ /* 0x000fda0003f26070 */
[----:B------:R-:W-:Y:S01]  /*0930*/  @!P1 LEA R2, R4, R0, 0x2 ;  /* 0x0000000004029211 */ /* 0x000fe200078e10ff */
[----:B------:R-:W-:Y:S05]  /*0940*/  @!P1 LDS R3, [R0] ;  /* 0x0000000000039984 */ /* 0x000fea0000000800 */
[----:B------:R-:W1:Y:S02]  /*0950*/  @!P1 LDS R2, [R2] ;  /* 0x0000000002029984 */ /* 0x000e640000000800 */
[----:B-1----:R-:W-:-:S05]  /*0960*/  @!P1 FADD R3, R2, R3 ;  /* 0x0000000302039221 */ /* 0x002fca0000000000 */
[----:B------:R1:W-:Y:S01]  /*0970*/  @!P1 STS [R0], R3 ;  /* 0x0000000300009388 */ /* 0x0003e20000000800 */
[----:B------:R-:W-:Y:S01]  /*0980*/  BAR.SYNC.DEFER_BLOCKING 0x0 ;  /* 0x0000000000007b1d */ /* 0x000fe20000010000 */
[----:B------:R-:W-:Y:S01]  /*0990*/  ISETP.GT.U32.AND P1, PT, R8, 0x3, PT ;  /* 0x000000030800780c */ /* 0x000fe20003f24070 */
[----:B------:R-:W-:-:S12]  /*09a0*/  IMAD.MOV.U32 R8, RZ, RZ, R4 ;  /* 0x000000ffff087224 */ /* 0x000fd800078e0004 */
[----:B-1----:R-:W-:Y:S05]  /*09b0*/  @P1 BRA `(.L_x_14) ;  /* 0xfffffffc00d41947 */ /* 0x002fea000383ffff */
.L_x_13:
[----:B------:R-:W-:Y:S05]  /*09c0*/  @P0 EXIT ;  /* 0x000000000000094d */ /* 0x000fea0003800000 */
[----:B------:R-:W1:Y:S01]  /*09d0*/  S2UR UR5, SR_CgaCtaId ;  /* 0x00000000000579c3 */ /* 0x000e620000008800 */
[----:B------:R-:W-:-:S07]  /*09e0*/  UMOV UR4, 0x400 ;  /* 0x0000040000047882 */ /* 0x000fce0000000000 */
[----:B------:R-:W2:Y:S01]  /*09f0*/  LDC.64 R2, c[0x0][0x388] ;  /* 0x0000e200ff027b82 */ /* 0x000ea20000000a00 */
[----:B-1----:R-:W-:Y:S01]  /*0a00*/  ULEA UR4, UR5, UR4, 0x18 ;  /* 0x0000000405047291 */ /* 0x002fe2000f8ec0ff */
[----:B--2---:R-:W-:-:S08]  /*0a10*/  IMAD.WIDE.U32 R6, R6, 0x4, R2 ;  /* 0x0000000406067825 */ /* 0x004fd000078e0002 */
[----:B------:R-:W1:Y:S04]  /*0a20*/  LDS R5, [UR4] ;  /* 0x00000004ff057984 */ /* 0x000e680008000800 */
[----:B-1----:R-:W-:Y:S01]  /*0a30*/  STG.E desc[UR6][R6.64], R5 ;  /* 0x0000000506007986 */ /* 0x002fe2000c101906 */
[----:B------:R-:W-:Y:S05]  /*0a40*/  EXIT ;  /* 0x000000000000794d */ /* 0x000fea0003800000 */
        .weak           $__internal_0_$__cuda_sm3x_div_rn_noftz_f32_slowpath
        .type           $__internal_0_$__cuda_sm3x_div_rn_noftz_f32_slowpath,@function
        .size           $__internal_0_$__cuda_sm3x_div_rn_noftz_f32_slowpath,(.L_x_24 - $__internal_0_$__cuda_sm3x_div_rn_noftz_f32_slowpath)
$__internal_0_$__cuda_sm3x_div_rn_noftz_f32_slowpath:
[--C-:B------:R-:W-:Y:S01]  /*0a50*/  SHF.R.U32.HI R9, RZ, 0x17, R3.reuse ;  /* 0x00000017ff097819 */ /* 0x100fe20000011603 */
[--C-:B------:R-:W-:Y:S01]  /*0a60*/  IMAD.MOV.U32 R11, RZ, RZ, R0.reuse ;  /* 0x000000ffff0b7224 */ /* 0x100fe200078e0000 */
[----:B------:R-:W-:Y:S01]  /*0a70*/  SHF.R.U32.HI R5, RZ, 0x17, R0 ;  /* 0x00000017ff057819 */ /* 0x000fe20000011600 */
[----:B------:R-:W-:Y:S01]  /*0a80*/  IMAD.MOV.U32 R12, RZ, RZ, R3 ;  /* 0x000000ffff0c7224 */ /* 0x000fe200078e0003 */
[----:B------:R-:W-:Y:S02]  /*0a90*/  LOP3.LUT R9, R9, 0xff, RZ, 0xc0, !PT ;  /* 0x000000ff09097812 */ /* 0x000fe400078ec0ff */
[----:B------:R-:W-:-:S03]  /*0aa0*/  LOP3.LUT R10, R5, 0xff, RZ, 0xc0, !PT ;  /* 0x000000ff050a7812 */ /* 0x000fc600078ec0ff */
[----:B------:R-:W-:Y:S01]  /*0ab0*/  VIADD R14, R9, 0xffffffff ;  /* 0xffffffff090e7836 */ /* 0x000fe20000000000 */
[----:B------:R-:W-:-:S04]  /*0ac0*/  IADD3 R13, PT, PT, R10, -0x1, RZ ;  /* 0xffffffff0a0d7810 */ /* 0x000fc80007ffe0ff */
[----:B------:R-:W-:-:S04]  /*0ad0*/  ISETP.GT.U32.AND P0, PT, R14, 0xfd, PT ;  /* 0x000000fd0e00780c */ /* 0x000fc80003f04070 */
[----:B------:R-:W-:-:S13]  /*0ae0*/  ISETP.GT.U32.OR P0, PT, R13, 0xfd, P0 ;  /* 0x000000fd0d00780c */ /* 0x000fda0000704470 */
[----:B------:R-:W-:Y:S01]  /*0af0*/  @!P0 MOV R5, RZ ;  /* 0x000000ff00058202 */ /* 0x000fe20000000f00 */
[----:B------:R-:W-:Y:S06]  /*0b00*/  @!P0 BRA `(.L_x_15) ;  /* 0x00000000005c8947 */ /* 0x000fec0003800000 */
[----:B------:R-:W-:Y:S02]  /*0b10*/  FSETP.GTU.FTZ.AND P0, PT, |R0|, +INF , PT ;  /* 0x7f8000000000780b */ /* 0x000fe40003f1c200 */
[----:B------:R-:W-:-:S04]  /*0b20*/  FSETP.GTU.FTZ.AND P1, PT, |R3|, +INF , PT ;  /* 0x7f8000000300780b */ /* 0x000fc80003f3c200 */
[----:B------:R-:W-:-:S13]  /*0b30*/  PLOP3.LUT P0, PT, P0, P1, PT, 0xf8, 0x8f ;  /* 0x00000000008f781c */ /* 0x000fda0000703f70 */
[----:B------:R-:W-:Y:S05]  /*0b40*/  @P0 BRA `(.L_x_16) ;  /* 0x0000000400440947 */ /* 0x000fea0003800000 */
[----:B------:R-:W-:-:S13]  /*0b50*/  LOP3.LUT P0, RZ, R12, 0x7fffffff, R11, 0xc8, !PT ;  /* 0x7fffffff0cff7812 */ /* 0x000fda000780c80b */
[----:B------:R-:W-:Y:S05]  /*0b60*/  @!P0 BRA `(.L_x_17) ;  /* 0x0000000400348947 */ /* 0x000fea0003800000 */
[C---:B------:R-:W-:Y:S02]  /*0b70*/  FSETP.NEU.FTZ.AND P2, PT, |R0|.reuse, +INF , PT ;  /* 0x7f8000000000780b */ /* 0x040fe40003f5d200 */
[----:B------:R-:W-:Y:S02]  /*0b80*/  FSETP.NEU.FTZ.AND P1, PT, |R3|, +INF , PT ;  /* 0x7f8000000300780b */ /* 0x000fe40003f3d200 */
[----:B------:R-:W-:-:S11]  /*0b90*/  FSETP.NEU.FTZ.AND P0, PT, |R0|, +INF , PT ;  /* 0x7f8000000000780b */ /* 0x000fd60003f1d200 */
[----:B------:R-:W-:Y:S05]  /*0ba0*/  @!P1 BRA !P2, `(.L_x_17) ;  /* 0x0000000400249947 */ /* 0x000fea0005000000 */
[----:B------:R-:W-:-:S04]  /*0bb0*/  LOP3.LUT P2, RZ, R11, 0x7fffffff, RZ, 0xc0, !PT ;  /* 0x7fffffff0bff7812 */ /* 0x000fc8000784c0ff */
[----:B------:R-:W-:-:S13]  /*0bc0*/  PLOP3.LUT P1, PT, P1, P2, PT, 0x2f, 0xf2 ;  /* 0x0000000000f2781c */ /* 0x000fda0000f24577 */
[----:B------:R-:W-:Y:S05]  /*0bd0*/  @P1 BRA `(.L_x_18) ;  /* 0x0000000400101947 */ /* 0x000fea0003800000 */
[----:B------:R-:W-:-:S04]  /*0be0*/  LOP3.LUT P1, RZ, R12, 0x7fffffff, RZ, 0xc0, !PT ;  /* 0x7fffffff0cff7812 */ /* 0x000fc8000782c0ff */
[----:B------:R-:W-:-:S13]  /*0bf0*/  PLOP3.LUT P0, PT, P0, P1, PT, 0x2f, 0xf2 ;  /* 0x0000000000f2781c */ /* 0x000fda0000702577 */
[----:B------:R-:W-:Y:S05]  /*0c00*/  @P0 BRA `(.L_x_19) ;  /* 0x0000000000f80947 */ /* 0x000fea0003800000 */
[----:B------:R-:W-:Y:S02]  /*0c10*/  ISETP.GE.AND P0, PT, R13, RZ, PT ;  /* 0x000000ff0d00720c */ /* 0x000fe40003f06270 */
[----:B------:R-:W-:-:S11]  /*0c20*/  ISETP.GE.AND P1, PT, R14, RZ, PT ;  /* 0x000000ff0e00720c */ /* 0x000fd60003f26270 */
[----:B------:R-:W-:Y:S02]  /*0c30*/  @P0 IMAD.MOV.U32 R5, RZ, RZ, RZ ;  /* 0x000000ffff050224 */ /* 0x000fe400078e00ff */
[----:B------:R-:W-:Y:S01]  /*0c40*/  @!P0 FFMA R11, R0, 1.84467440737095516160e+19, RZ ;  /* 0x5f800000000b8823 */ /* 0x000fe200000000ff */
[----:B------:R-:W-:Y:S02]  /*0c50*/  @!P0 IMAD.MOV.U32 R5, RZ, RZ, -0x40 ;  /* 0xffffffc0ff058424 */ /* 0x000fe400078e00ff */
[----:B------:R-:W-:-:S03]  /*0c60*/  @!P1 FFMA R12, R3, 1.84467440737095516160e+19, RZ ;  /* 0x5f800000030c9823 */ /* 0x000fc600000000ff */
[----:B------:R-:W-:-:S07]  /*0c70*/  @!P1 IADD3 R5, PT, PT, R5, 0x40, RZ ;  /* 0x0000004005059810 */ /* 0x000fce0007ffe0ff */
.L_x_15:
[----:B------:R-:W-:Y:S01]  /*0c80*/  LEA R3, R9, 0xc0800000, 0x17 ;  /* 0xc080000009037811 */ /* 0x000fe200078eb8ff */
[----:B------:R-:W-:-:S04]  /*0c90*/  VIADD R10, R10, 0xffffff81 ;  /* 0xffffff810a0a7836 */ /* 0x000fc80000000000 */
[----:B------:R-:W-:Y:S02]  /*0ca0*/  IMAD.IADD R3, R12, 0x1, -R3 ;  /* 0x000000010c037824 */ /* 0x000fe400078e0a03 */
[C---:B------:R-:W-:Y:S01]  /*0cb0*/  IMAD R0, R10.reuse, -0x800000, R11 ;  /* 0xff8000000a007824 */ /* 0x040fe200078e020b */
[----:B------:R-:W-:Y:S01]  /*0cc0*/  IADD3 R10, PT, PT, R10, 0x7f, -R9 ;  /* 0x0000007f0a0a7810 */ /* 0x000fe20007ffe809 */
[----:B------:R-:W0:Y:S01]  /*0cd0*/  MUFU.RCP R12, R3 ;  /* 0x00000003000c7308 */ /* 0x000e220000001000 */
[----:B------:R-:W-:Y:S02]  /*0ce0*/  FADD.FTZ R13, -R3, -RZ ;  /* 0x800000ff030d7221 */ /* 0x000fe40000010100 */
[----:B------:R-:W-:Y:S02]  /*0cf0*/  IADD3 R10, PT, PT, R10, R5, RZ ;  /* 0x000000050a0a7210 */ /* 0x000fe40007ffe0ff */
[----:B0-----:R-:W-:-:S04]  /*0d00*/  FFMA R15, R12, R13, 1 ;  /* 0x3f8000000c0f7423 */ /* 0x001fc8000000000d */
[----:B------:R-:W-:-:S04]  /*0d10*/  FFMA R14, R12, R15, R12 ;  /* 0x0000000f0c0e7223 */ /* 0x000fc8000000000c */
[----:B------:R-:W-:-:S04]  /*0d20*/  FFMA R11, R0, R14, RZ ;  /* 0x0000000e000b7223 */ /* 0x000fc800000000ff */
[----:B------:R-:W-:-:S04]  /*0d30*/  FFMA R12, R13, R11, R0 ;  /* 0x0000000b0d0c7223 */ /* 0x000fc80000000000 */
[----:B------:R-:W-:-:S04]  /*0d40*/  FFMA R11, R14, R12, R11 ;  /* 0x0000000c0e0b7223 */ /* 0x000fc8000000000b */
[----:B------:R-:W-:-:S04]  /*0d50*/  FFMA R12, R13, R11, R0 ;  /* 0x0000000b0d0c7223 */ /* 0x000fc80000000000 */
[----:B------:R-:W-:-:S05]  /*0d60*/  FFMA R0, R14, R12, R11 ;  /* 0x0000000c0e007223 */ /* 0x000fca000000000b */
[----:B------:R-:W-:-:S04]  /*0d70*/  SHF.R.U32.HI R3, RZ, 0x17, R0 ;  /* 0x00000017ff037819 */ /* 0x000fc80000011600 */
[----:B------:R-:W-:-:S05]  /*0d80*/  LOP3.LUT R3, R3, 0xff, RZ, 0xc0, !PT ;  /* 0x000000ff03037812 */ /* 0x000fca00078ec0ff */
[----:B------:R-:W-:-:S04]  /*0d90*/  IMAD.IADD R9, R3, 0x1, R10 ;  /* 0x0000000103097824 */ /* 0x000fc800078e020a */
[----:B------:R-:W-:-:S05]  /*0da0*/  VIADD R3, R9, 0xffffffff ;  /* 0xffffffff09037836 */ /* 0x000fca0000000000 */
[----:B------:R-:W-:-:S13]  /*0db0*/  ISETP.GE.U32.AND P0, PT, R3, 0xfe, PT ;  /* 0x000000fe0300780c */ /* 0x000fda0003f06070 */
[----:B------:R-:W-:Y:S05]  /*0dc0*/  @!P0 BRA `(.L_x_20) ;  /* 0x0000000000808947 */ /* 0x000fea0003800000 */
[----:B------:R-:W-:-:S13]  /*0dd0*/  ISETP.GT.AND P0, PT, R9, 0xfe, PT ;  /* 0x000000fe0900780c */ /* 0x000fda0003f04270 */
[----:B------:R-:W-:Y:S05]  /*0de0*/  @P0 BRA `(.L_x_21) ;  /* 0x00000000006c0947 */ /* 0x000fea0003800000 */
[----:B------:R-:W-:-:S13]  /*0df0*/  ISETP.GE.AND P0, PT, R9, 0x1, PT ;  /* 0x000000010900780c */ /* 0x000fda0003f06270 */
[----:B------:R-:W-:Y:S05]  /*0e00*/  @P0 BRA `(.L_x_22) ;  /* 0x0000000000980947 */ /* 0x000fea0003800000 */
[----:B------:R-:W-:Y:S02]  /*0e10*/  ISETP.GE.AND P0, PT, R9, -0x18, PT ;  /* 0xffffffe80900780c */ /* 0x000fe40003f06270 */
[----:B------:R-:W-:-:S11]  /*0e20*/  LOP3.LUT R0, R0, 0x80000000, RZ, 0xc0, !PT ;  /* 0x8000000000007812 */ /* 0x000fd600078ec0ff */
[----:B------:R-:W-:Y:S05]  /*0e30*/  @!P0 BRA `(.L_x_22) ;  /* 0x00000000008c8947 */ /* 0x000fea0003800000 */
[CCC-:B------:R-:W-:Y:S01]  /*0e40*/  FFMA.RZ R3, R14.reuse, R12.reuse, R11.reuse ;  /* 0x0000000c0e037223 */ /* 0x1c0fe2000000c00b */
[CCC-:B------:R-:W-:Y:S01]  /*0e50*/  FFMA.RM R10, R14.reuse, R12.reuse, R11.reuse ;  /* 0x0000000c0e0a7223 */ /* 0x1c0fe2000000400b */
[C---:B------:R-:W-:Y:S02]  /*0e60*/  ISETP.NE.AND P2, PT, R9.reuse, RZ, PT ;  /* 0x000000ff0900720c */ /* 0x040fe40003f45270 */
[----:B------:R-:W-:Y:S02]  /*0e70*/  ISETP.NE.AND P1, PT, R9, RZ, PT ;  /* 0x000000ff0900720c */ /* 0x000fe40003f25270 */
[----:B------:R-:W-:Y:S01]  /*0e80*/  LOP3.LUT R5, R3, 0x7fffff, RZ, 0xc0, !PT ;  /* 0x007fffff03057812 */ /* 0x000fe200078ec0ff */
[----:B------:R-:W-:Y:S01]  /*0e90*/  FFMA.RP R3, R14, R12, R11 ;  /* 0x0000000c0e037223 */ /* 0x000fe2000000800b */
[----:B------:R-:W-:Y:S01]  /*0ea0*/  IADD3 R12, PT, PT, R9, 0x20, RZ ;  /* 0x00000020090c7810 */ /* 0x000fe20007ffe0ff */
[----:B------:R-:W-:Y:S01]  /*0eb0*/  IMAD.MOV R9, RZ, RZ, -R9 ;  /* 0x000000ffff097224 */ /* 0x000fe200078e0a09 */
[----:B------:R-:W-:-:S02]  /*0ec0*/  LOP3.LUT R5, R5, 0x800000, RZ, 0xfc, !PT ;  /* 0x0080000005057812 */ /* 0x000fc400078efcff */
[----:B------:R-:W-:Y:S02]  /*0ed0*/  FSETP.NEU.FTZ.AND P0, PT, R3, R10, PT ;  /* 0x0000000a0300720b */ /* 0x000fe40003f1d000 */
[----:B------:R-:W-:Y:S02]  /*0ee0*/  SHF.L.U32 R12, R5, R12, RZ ;  /* 0x0000000c050c7219 */ /* 0x000fe400000006ff */
[----:B------:R-:W-:Y:S02]  /*0ef0*/  SEL R10, R9, RZ, P2 ;  /* 0x000000ff090a7207 */ /* 0x000fe40001000000 */
[----:B------:R-:W-:Y:S02]  /*0f00*/  ISETP.NE.AND P1, PT, R12, RZ, P1 ;  /* 0x000000ff0c00720c */ /* 0x000fe40000f25270 */
[----:B------:R-:W-:Y:S02]  /*0f10*/  SHF.R.U32.HI R10, RZ, R10, R5 ;  /* 0x0000000aff0a7219 */ /* 0x000fe40000011605 */
[----:B------:R-:W-:-:S02]  /*0f20*/  PLOP3.LUT P0, PT, P0, P1, PT, 0xf8, 0x8f ;  /* 0x00000000008f781c */ /* 0x000fc40000703f70 */
[----:B------:R-:W-:Y:S02]  /*0f30*/  SHF.R.U32.HI R12, RZ, 0x1, R10 ;  /* 0x00000001ff0c7819 */ /* 0x000fe4000001160a */
[----:B------:R-:W-:-:S04]  /*0f40*/  SEL R3, RZ, 0x1, !P0 ;  /* 0x00000001ff037807 */ /* 0x000fc80004000000 */
[----:B------:R-:W-:-:S04]  /*0f50*/  LOP3.LUT R3, R3, 0x1, R12, 0xf8, !PT ;  /* 0x0000000103037812 */ /* 0x000fc800078ef80c */
[----:B------:R-:W-:-:S05]  /*0f60*/  LOP3.LUT R3, R3, R10, RZ, 0xc0, !PT ;  /* 0x0000000a03037212 */ /* 0x000fca00078ec0ff */
[----:B------:R-:W-:-:S05]  /*0f70*/  IMAD.IADD R3, R12, 0x1, R3 ;  /* 0x000000010c037824 */ /* 0x000fca00078e0203 */
[----:B------:R-:W-:Y:S01]  /*0f80*/  LOP3.LUT R0, R3, R0, RZ, 0xfc, !PT ;  /* 0x0000000003007212 */ /* 0x000fe200078efcff */
[----:B------:R-:W-:Y:S06]  /*0f90*/  BRA `(.L_x_22) ;  /* 0x0000000000347947 */ /* 0x000fec0003800000 */
.L_x_21:
[----:B------:R-:W-:-:S04]  /*0fa0*/  LOP3.LUT R0, R0, 0x80000000, RZ, 0xc0, !PT ;  /* 0x8000000000007812 */ /* 0x000fc800078ec0ff */
[----:B------:R-:W-:Y:S01]  /*0fb0*/  LOP3.LUT R0, R0, 0x7f800000, RZ, 0xfc, !PT ;  /* 0x7f80000000007812 */ /* 0x000fe200078efcff */
[----:B------:R-:W-:Y:S06]  /*0fc0*/  BRA `(.L_x_22) ;  /* 0x0000000000287947 */ /* 0x000fec0003800000 */
.L_x_20:
[----:B------:R-:W-:Y:S01]  /*0fd0*/  LEA R0, R10, R0, 0x17 ;  /* 0x000000000a007211 */ /* 0x000fe200078eb8ff */
[----:B------:R-:W-:Y:S06]  /*0fe0*/  BRA `(.L_x_22) ;  /* 0x0000000000207947 */ /* 0x000fec0003800000 */
.L_x_19:
[----:B------:R-:W-:-:S04]  /*0ff0*/  LOP3.LUT R0, R12, 0x80000000, R11, 0x48, !PT ;  /* 0x800000000c007812 */ /* 0x000fc800078e480b */
[----:B------:R-:W-:Y:S01]  /*1000*/  LOP3.LUT R0, R0, 0x7f800000, RZ, 0xfc, !PT ;  /* 0x7f80000000007812 */ /* 0x000fe200078efcff */
[----:B------:R-:W-:Y:S06]  /*1010*/  BRA `(.L_x_22) ;  /* 0x0000000000147947 */ /* 0x000fec0003800000 */
.L_x_18:
[----:B------:R-:W-:Y:S01]  /*1020*/  LOP3.LUT R0, R12, 0x80000000, R11, 0x48, !PT ;  /* 0x800000000c007812 */ /* 0x000fe200078e480b */
[----:B------:R-:W-:Y:S06]  /*1030*/  BRA `(.L_x_22) ;  /* 0x00000000000c7947 */ /* 0x000fec0003800000 */
.L_x_17:
[----:B------:R-:W0:Y:S01]  /*1040*/  MUFU.RSQ R0, -QNAN ;  /* 0xffc0000000007908 */ /* 0x000e220000001400 */
[----:B------:R-:W-:Y:S05]  /*1050*/  BRA `(.L_x_22) ;  /* 0x0000000000047947 */ /* 0x000fea0003800000 */
.L_x_16:
[----:B------:R-:W-:-:S07]  /*1060*/  FADD.FTZ R0, R0, R3 ;  /* 0x0000000300007221 */ /* 0x000fce0000010000 */
.L_x_22:
[----:B------:R-:W-:-:S04]  /*1070*/  IMAD.MOV.U32 R5, RZ, RZ, 0x0 ;  /* 0x00000000ff057424 */ /* 0x000fc800078e00ff */
[----:B0-----:R-:W-:Y:S05]  /*1080*/  RET.REL.NODEC R4 `(_Z10sumArrayV1PfS_i) ;  /* 0xffffffec04dc7950 */ /* 0x001fea0003c3ffff */
.L_x_23:
[----:B------:R-:W-:-:S00]  /*1090*/  BRA `(.L_x_23) ;  /* 0xfffffffc00fc7947 */ /* 0x000fc0000383ffff */
[----:B------:R-:W-:-:S00]  /*10a0*/  NOP ;  /* 0x0000000000007918 */ /* 0x000fc00000000000 */
        /* <DEDUP_REMOVED lines=13> */
.L_x_24:


//--------------------- .nv.shared._Z10sumArrayV1PfS_i --------------------------
	.section	.nv.shared._Z10sumArrayV1PfS_i,"aw",@nobits
	.sectionflags	@""
	.align	4
.nv.shared._Z10sumArrayV1PfS_i:
	.zero		2048


//--------------------- .nv.shared.reserved.0     --------------------------
	.section	.nv.shared.reserved.0,"aw",@nobits
	.weak		__nv_reservedSMEM_offset_0_alias
	.size		__nv_reservedSMEM_offset_0_alias, 0, 64
	.other		__nv_reservedSMEM_offset_0_alias,@"STO_CUDA_RESERVED_SHARED STV_DEFAULT"
__nv_reservedSMEM_offset_0_alias:
	.zero		0
	.zero		64


//--------------------- .nv.constant0._Z10sumArrayV1PfS_i --------------------------
	.section	.nv.constant0._Z10sumArrayV1PfS_i,"a",@progbits
	.sectionflags	@""
	.align	4
.nv.constant0._Z10sumArrayV1PfS_i:
	.zero		916


//--------------------- SYMBOLS --------------------------

	.type		.nv.reservedSmem.offset0,@object
	.size		.nv.reservedSmem.offset0,0x4
	.type		.nv.reservedSmem.cap,@object
	.size		.nv.reservedSmem.cap,0x4
